//
// Generated by NVIDIA NVVM Compiler
//
// Compiler Build ID: CL-36424714
// Cuda compilation tools, release 13.0, V13.0.88
// Based on NVVM 20.0.0
//

.version 9.0
.target sm_100
.address_size 64

	// .globl	_Z9matrixAddPKfS0_Pfi

.visible .entry _Z9matrixAddPKfS0_Pfi(
	.param .u64 .ptr .align 1 _Z9matrixAddPKfS0_Pfi_param_0,
	.param .u64 .ptr .align 1 _Z9matrixAddPKfS0_Pfi_param_1,
	.param .u64 .ptr .align 1 _Z9matrixAddPKfS0_Pfi_param_2,
	.param .u32 _Z9matrixAddPKfS0_Pfi_param_3
)
{
	.reg .pred 	%p<2>;
	.reg .b32 	%r<6>;
	.reg .b32 	%f<4>;
	.reg .b64 	%rd<11>;

	ld.param.u64 	%rd1, [_Z9matrixAddPKfS0_Pfi_param_0];
	ld.param.u64 	%rd2, [_Z9matrixAddPKfS0_Pfi_param_1];
	ld.param.u64 	%rd3, [_Z9matrixAddPKfS0_Pfi_param_2];
	ld.param.u32 	%r2, [_Z9matrixAddPKfS0_Pfi_param_3];
	mov.u32 	%r3, %ntid.x;
	mov.u32 	%r4, %ctaid.x;
	mov.u32 	%r5, %tid.x;
	mad.lo.s32 	%r1, %r3, %r4, %r5;
	setp.ge.s32 	%p1, %r1, %r2;
	@%p1 bra 	$L__BB0_2;
	cvta.to.global.u64 	%rd4, %rd1;
	cvta.to.global.u64 	%rd5, %rd2;
	cvta.to.global.u64 	%rd6, %rd3;
	mul.wide.s32 	%rd7, %r1, 4;
	add.s64 	%rd8, %rd4, %rd7;
	ld.global.f32 	%f1, [%rd8];
	add.s64 	%rd9, %rd5, %rd7;
	ld.global.f32 	%f2, [%rd9];
	add.f32 	%f3, %f1, %f2;
	add.s64 	%rd10, %rd6, %rd7;
	st.global.f32 	[%rd10], %f3;
$L__BB0_2:
	ret;

}


// ===== COMPILED SASS (sm_100) =====

	.target	sm_100

	.elftype	@"ET_EXEC"


//--------------------- .note.nv.tkinfo           --------------------------
	.section	.note.nv.tkinfo,"",@"SHT_NOTE"
	.sectionflags	@"SHF_NOTE_NV_TKINFO"
	.tkinfo
        /*0018*/ 	.word	0x00000002
        /*0030*/ 	.string	""
        /*0030*/ 	.string	"ptxas"
        /*0030*/ 	.string	"Cuda compilation tools, release 13.0, V13.0.88"
        /*0030*/ 	.string	"Build cuda_13.0.r13.0/compiler.36424714_0"
        /*0030*/ 	.string	"-arch sm_100 -m 64 "



//--------------------- .note.nv.cuinfo           --------------------------
	.section	.note.nv.cuinfo,"",@"SHT_NOTE"
	.sectionflags	@"SHF_NOTE_NV_CUINFO"
        /*0018*/ 	.short	0x0002
        /*001a*/ 	.short	0x0064
        /*001c*/ 	.short	0x0082
	.zero		2


//--------------------- .nv.info                  --------------------------
	.section	.nv.info,"",@"SHT_CUDA_INFO"
	.align	4


	//----- nvinfo : EIATTR_REGCOUNT
	.align		4
        /*0000*/ 	.byte	0x04, 0x2f
        /*0002*/ 	.short	(.L_1 - .L_0)
	.align		4
.L_0:
        /*0004*/ 	.word	index@(_Z9matrixAddPKfS0_Pfi)
        /*0008*/ 	.word	0x0000000c


	//----- nvinfo : EIATTR_FRAME_SIZE
	.align		4
.L_1:
        /*000c*/ 	.byte	0x04, 0x11
        /*000e*/ 	.short	(.L_3 - .L_2)
	.align		4
.L_2:
        /*0010*/ 	.word	index@(_Z9matrixAddPKfS0_Pfi)
        /*0014*/ 	.word	0x00000000


	//----- nvinfo : EIATTR_MIN_STACK_SIZE
	.align		4
.L_3:
        /*0018*/ 	.byte	0x04, 0x12
        /*001a*/ 	.short	(.L_5 - .L_4)
	.align		4
.L_4:
        /*001c*/ 	.word	index@(_Z9matrixAddPKfS0_Pfi)
        /*0020*/ 	.word	0x00000000
.L_5:


//--------------------- .nv.compat                --------------------------
	.section	.nv.compat,"",@"SHT_CUDA_COMPAT_INFO"
	.align	4
        /*0000*/ 	.byte	0x02, 0x09, 0x00, 0x00, 0x02, 0x02, 0x01, 0x00, 0x02, 0x05, 0x05, 0x00, 0x03, 0x07, 0x01, 0x01
        /*0010*/ 	.byte	0x02, 0x03, 0x00, 0x00, 0x02, 0x06, 0x01, 0x00, 0x04, 0x0b, 0x08, 0x00, 0x09, 0x00, 0x00, 0x00
        /*0020*/ 	.byte	0x00, 0x00, 0x00, 0x00


//--------------------- .nv.info._Z9matrixAddPKfS0_Pfi --------------------------
	.section	.nv.info._Z9matrixAddPKfS0_Pfi,"",@"SHT_CUDA_INFO"
	.sectionflags	@""
	.align	4


	//----- nvinfo : EIATTR_CUDA_API_VERSION
	.align		4
        /*0000*/ 	.byte	0x04, 0x37
        /*0002*/ 	.short	(.L_7 - .L_6)
.L_6:
        /*0004*/ 	.word	0x00000082


	//----- nvinfo : EIATTR_KPARAM_INFO
	.align		4
.L_7:
        /*0008*/ 	.byte	0x04, 0x17
        /*000a*/ 	.short	(.L_9 - .L_8)
.L_8:
        /*000c*/ 	.word	0x00000000
        /*0010*/ 	.short	0x0003
        /*0012*/ 	.short	0x0018
        /*0014*/ 	.byte	0x00, 0xf0, 0x11, 0x00


	//----- nvinfo : EIATTR_KPARAM_INFO
	.align		4
.L_9:
        /*0018*/ 	.byte	0x04, 0x17
        /*001a*/ 	.short	(.L_11 - .L_10)
.L_10:
        /*001c*/ 	.word	0x00000000
        /*0020*/ 	.short	0x0002
        /*0022*/ 	.short	0x0010
        /*0024*/ 	.byte	0x00, 0xf5, 0x21, 0x00


	//----- nvinfo : EIATTR_KPARAM_INFO
	.align		4
.L_11:
        /*0028*/ 	.byte	0x04, 0x17
        /*002a*/ 	.short	(.L_13 - .L_12)
.L_12:
        /*002c*/ 	.word	0x00000000
        /*0030*/ 	.short	0x0001
        /*0032*/ 	.short	0x0008
        /*0034*/ 	.byte	0x00, 0xf5, 0x21, 0x00


	//----- nvinfo : EIATTR_KPARAM_INFO
	.align		4
.L_13:
        /*0038*/ 	.byte	0x04, 0x17
        /*003a*/ 	.short	(.L_15 - .L_14)
.L_14:
        /*003c*/ 	.word	0x00000000
        /*0040*/ 	.short	0x0000
        /*0042*/ 	.short	0x0000
        /*0044*/ 	.byte	0x00, 0xf5, 0x21, 0x00


	//----- nvinfo : EIATTR_SPARSE_MMA_MASK
	.align		4
.L_15:
        /*0048*/ 	.byte	0x03, 0x50
        /*004a*/ 	.short	0x0000


	//----- nvinfo : EIATTR_MAXREG_COUNT
	.align		4
        /*004c*/ 	.byte	0x03, 0x1b
        /*004e*/ 	.short	0x00ff


	//----- nvinfo : EIATTR_MERCURY_ISA_VERSION
	.align		4
        /*0050*/ 	.byte	0x03, 0x5f
        /*0052*/ 	.short	0x0101


	//----- nvinfo : EIATTR_VRC_CTA_INIT_COUNT
	.align		4
        /*0054*/ 	.byte	0x02, 0x4a
	.zero		1
	.zero		1


	//----- nvinfo : EIATTR_EXIT_INSTR_OFFSETS
	.align		4
        /*0058*/ 	.byte	0x04, 0x1c
        /*005a*/ 	.short	(.L_17 - .L_16)


	//   ....[0]....
.L_16:
        /*005c*/ 	.word	0x00000070


	//   ....[1]....
        /*0060*/ 	.word	0x00000130


	//----- nvinfo : EIATTR_CBANK_PARAM_SIZE
	.align		4
.L_17:
        /*0064*/ 	.byte	0x03, 0x19
        /*0066*/ 	.short	0x001c


	//----- nvinfo : EIATTR_PARAM_CBANK
	.align		4
        /*0068*/ 	.byte	0x04, 0x0a
        /*006a*/ 	.short	(.L_19 - .L_18)
	.align		4
.L_18:
        /*006c*/ 	.word	index@(.nv.constant0._Z9matrixAddPKfS0_Pfi)
        /*0070*/ 	.short	0x0380
        /*0072*/ 	.short	0x001c


	//----- nvinfo : EIATTR_SW_WAR
	.align		4
.L_19:
        /*0074*/ 	.byte	0x04, 0x36
        /*0076*/ 	.short	(.L_21 - .L_20)
.L_20:
        /*0078*/ 	.word	0x00000008
.L_21:


//--------------------- .nv.callgraph             --------------------------
	.section	.nv.callgraph,"",@"SHT_CUDA_CALLGRAPH"
	.align	4
	.sectionentsize	8
	.align		4
        /*0000*/ 	.word	0x00000000
	.align		4
        /*0004*/ 	.word	0xffffffff
	.align		4
        /*0008*/ 	.word	0x00000000
	.align		4
        /*000c*/ 	.word	0xfffffffe
	.align		4
        /*0010*/ 	.word	0x00000000
	.align		4
        /*0014*/ 	.word	0xfffffffd
	.align		4
        /*0018*/ 	.word	0x00000000
	.align		4
        /*001c*/ 	.word	0xfffffffc


//--------------------- .text._Z9matrixAddPKfS0_Pfi --------------------------
	.section	.text._Z9matrixAddPKfS0_Pfi,"ax",@progbits
	.align	128
        .global         _Z9matrixAddPKfS0_Pfi
        .type           _Z9matrixAddPKfS0_Pfi,@function
        .size           _Z9matrixAddPKfS0_Pfi,(.L_x_1 - _Z9matrixAddPKfS0_Pfi)
        .other          _Z9matrixAddPKfS0_Pfi,@"STO_CUDA_ENTRY STV_DEFAULT"
_Z9matrixAddPKfS0_Pfi:
.text._Z9matrixAddPKfS0_Pfi:
[----:B------:R-:W-:Y:S01]  /*0000*/  LDC R1, c[0x0][0x37c] ;  /* 0x0000df00ff017b82 */ /* 0x000fe20000000800 */
[----:B------:R-:W0:Y:S01]  /*0010*/  S2R R9, SR_CTAID.X ;  /* 0x0000000000097919 */ /* 0x000e220000002500 */
[----:B------:R-:W0:Y:S01]  /*0020*/  LDCU UR4, c[0x0][0x360] ;  /* 0x00006c00ff0477ac */ /* 0x000e220008000800 */
[----:B------:R-:W0:Y:S01]  /*0030*/  S2R R0, SR_TID.X ;  /* 0x0000000000007919 */ /* 0x000e220000002100 */
[----:B------:R-:W1:Y:S01]  /*0040*/  LDCU UR5, c[0x0][0x398] ;  /* 0x00007300ff0577ac */ /* 0x000e620008000800 */
[----:B0-----:R-:W-:-:S05]  /*0050*/  IMAD R9, R9, UR4, R0 ;  /* 0x0000000409097c24 */ /* 0x001fca000f8e0200 */
[----:B-1----:R-:W-:-:S13]  /*0060*/  ISETP.GE.AND P0, PT, R9, UR5, PT ;  /* 0x0000000509007c0c */ /* 0x002fda000bf06270 */
[----:B------:R-:W-:Y:S05]  /*0070*/  @P0 EXIT ;  /* 0x000000000000094d */ /* 0x000fea0003800000 */
[----:B------:R-:W0:Y:S01]  /*0080*/  LDC.64 R2, c[0x0][0x380] ;  /* 0x0000e000ff027b82 */ /* 0x000e220000000a00 */
[----:B------:R-:W1:Y:S07]  /*0090*/  LDCU.64 UR4, c[0x0][0x358] ;  /* 0x00006b00ff0477ac */ /* 0x000e6e0008000a00 */
[----:B------:R-:W2:Y:S08]  /*00a0*/  LDC.64 R4, c[0x0][0x388] ;  /* 0x0000e200ff047b82 */ /* 0x000eb00000000a00 */
[----:B------:R-:W3:Y:S01]  /*00b0*/  LDC.64 R6, c[0x0][0x390] ;  /* 0x0000e400ff067b82 */ /* 0x000ee20000000a00 */
[----:B0-----:R-:W-:-:S06]  /*00c0*/  IMAD.WIDE R2, R9, 0x4, R2 ;  /* 0x0000000409027825 */ /* 0x001fcc00078e0202 */
[----:B-1----:R-:W4:Y:S01]  /*00d0*/  LDG.E R2, desc[UR4][R2.64] ;  /* 0x0000000402027981 */ /* 0x002f22000c1e1900 */
[----:B--2---:R-:W-:-:S06]  /*00e0*/  IMAD.WIDE R4, R9, 0x4, R4 ;  /* 0x0000000409047825 */ /* 0x004fcc00078e0204 */
[----:B------:R-:W4:Y:S01]  /*00f0*/  LDG.E R5, desc[UR4][R4.64] ;  /* 0x0000000404057981 */ /* 0x000f22000c1e1900 */
[----:B---3--:R-:W-:-:S04]  /*0100*/  IMAD.WIDE R6, R9, 0x4, R6 ;  /* 0x0000000409067825 */ /* 0x008fc800078e0206 */
[----:B----4-:R-:W-:-:S05]  /*0110*/  FADD R9, R2, R5 ;  /* 0x0000000502097221 */ /* 0x010fca0000000000 */
[----:B------:R-:W-:Y:S01]  /*0120*/  STG.E desc[UR4][R6.64], R9 ;  /* 0x0000000906007986 */ /* 0x000fe2000c101904 */
[----:B------:R-:W-:Y:S05]  /*0130*/  EXIT ;  /* 0x000000000000794d */ /* 0x000fea0003800000 */
.L_x_0:
[----:B------:R-:W-:-:S00]  /*0140*/  BRA `(.L_x_0) ;  /* 0xfffffffc00fc7947 */ /* 0x000fc0000383ffff */
[----:B------:R-:W-:-:S00]  /*0150*/  NOP ;  /* 0x0000000000007918 */ /* 0x000fc00000000000 */
        /* <DEDUP_REMOVED lines=10> */
.L_x_1:


//--------------------- .nv.shared.reserved.0     --------------------------
	.section	.nv.shared.reserved.0,"aw",@nobits
	.weak		__nv_reservedSMEM_offset_0_alias
	.size		__nv_reservedSMEM_offset_0_alias, 0, 64
	.other		__nv_reservedSMEM_offset_0_alias,@"STO_CUDA_RESERVED_SHARED STV_DEFAULT"
__nv_reservedSMEM_offset_0_alias:
	.zero		0
	.zero		64


//--------------------- .nv.constant0._Z9matrixAddPKfS0_Pfi --------------------------
	.section	.nv.constant0._Z9matrixAddPKfS0_Pfi,"a",@progbits
	.sectionflags	@""
	.align	4
.nv.constant0._Z9matrixAddPKfS0_Pfi:
	.zero		924


//--------------------- SYMBOLS --------------------------

	.type		.nv.reservedSmem.offset0,@object
	.size		.nv.reservedSmem.offset0,0x4
